//
// Generated by NVIDIA NVVM Compiler
//
// Compiler Build ID: CL-36424714
// Cuda compilation tools, release 13.0, V13.0.88
// Based on NVVM 20.0.0
//

.version 9.0
.target sm_100
.address_size 64

	// .globl	_Z5dgemmPdS_S_i
// _ZZ5dgemmPdS_S_iE4shrA has been demoted
// _ZZ5dgemmPdS_S_iE4shrB has been demoted

.visible .entry _Z5dgemmPdS_S_i(
	.param .u64 .ptr .align 1 _Z5dgemmPdS_S_i_param_0,
	.param .u64 .ptr .align 1 _Z5dgemmPdS_S_i_param_1,
	.param .u64 .ptr .align 1 _Z5dgemmPdS_S_i_param_2,
	.param .u32 _Z5dgemmPdS_S_i_param_3
)
{
	.reg .pred 	%p<5>;
	.reg .b32 	%r<18>;
	.reg .b64 	%rd<33>;
	.reg .b64 	%fd<102>;
	// demoted variable
	.shared .align 8 .b8 _ZZ5dgemmPdS_S_iE4shrA[8192];
	// demoted variable
	.shared .align 8 .b8 _ZZ5dgemmPdS_S_iE4shrB[8192];
	ld.param.u64 	%rd13, [_Z5dgemmPdS_S_i_param_0];
	ld.param.u64 	%rd14, [_Z5dgemmPdS_S_i_param_1];
	ld.param.u64 	%rd15, [_Z5dgemmPdS_S_i_param_2];
	ld.param.u32 	%r8, [_Z5dgemmPdS_S_i_param_3];
	mov.u32 	%r9, %ctaid.y;
	mov.u32 	%r10, %ntid.y;
	mov.u32 	%r1, %tid.y;
	mad.lo.s32 	%r2, %r9, %r10, %r1;
	mov.u32 	%r11, %ctaid.x;
	mov.u32 	%r12, %ntid.x;
	mov.u32 	%r3, %tid.x;
	mad.lo.s32 	%r13, %r11, %r12, %r3;
	cvt.u64.u32 	%rd1, %r13;
	setp.ge.u32 	%p1, %r2, %r8;
	cvt.s64.s32 	%rd2, %r8;
	setp.ge.u64 	%p2, %rd1, %rd2;
	or.pred  	%p3, %p1, %p2;
	@%p3 bra 	$L__BB0_4;
	cvt.u64.u32 	%rd17, %r1;
	cvt.u64.u32 	%rd18, %r2;
	cvt.u64.u32 	%rd19, %r3;
	mul.lo.s64 	%rd3, %rd2, %rd18;
	shl.b32 	%r14, %r1, 8;
	mov.u32 	%r15, _ZZ5dgemmPdS_S_iE4shrA;
	add.s32 	%r4, %r15, %r14;
	shl.b32 	%r16, %r3, 3;
	add.s32 	%r5, %r4, %r16;
	mov.u32 	%r17, _ZZ5dgemmPdS_S_iE4shrB;
	add.s32 	%r7, %r17, %r16;
	add.s32 	%r6, %r7, %r14;
	mad.lo.s64 	%rd20, %rd2, %rd17, %rd1;
	shl.b64 	%rd21, %rd20, 3;
	cvta.to.global.u64 	%rd22, %rd14;
	add.s64 	%rd31, %rd22, %rd21;
	shl.b64 	%rd5, %rd2, 8;
	add.s64 	%rd23, %rd3, %rd19;
	shl.b64 	%rd24, %rd23, 3;
	cvta.to.global.u64 	%rd25, %rd13;
	add.s64 	%rd30, %rd25, %rd24;
	mov.f64 	%fd101, 0d0000000000000000;
	mov.b64 	%rd32, 0;
$L__BB0_2:
	ld.global.f64 	%fd4, [%rd30];
	st.shared.f64 	[%r5], %fd4;
	ld.global.f64 	%fd5, [%rd31];
	st.shared.f64 	[%r6], %fd5;
	bar.sync 	0;
	ld.shared.f64 	%fd6, [%r4];
	ld.shared.f64 	%fd7, [%r7];
	fma.rn.f64 	%fd8, %fd6, %fd7, %fd101;
	ld.shared.f64 	%fd9, [%r4+8];
	ld.shared.f64 	%fd10, [%r7+256];
	fma.rn.f64 	%fd11, %fd9, %fd10, %fd8;
	ld.shared.f64 	%fd12, [%r4+16];
	ld.shared.f64 	%fd13, [%r7+512];
	fma.rn.f64 	%fd14, %fd12, %fd13, %fd11;
	ld.shared.f64 	%fd15, [%r4+24];
	ld.shared.f64 	%fd16, [%r7+768];
	fma.rn.f64 	%fd17, %fd15, %fd16, %fd14;
	ld.shared.f64 	%fd18, [%r4+32];
	ld.shared.f64 	%fd19, [%r7+1024];
	fma.rn.f64 	%fd20, %fd18, %fd19, %fd17;
	ld.shared.f64 	%fd21, [%r4+40];
	ld.shared.f64 	%fd22, [%r7+1280];
	fma.rn.f64 	%fd23, %fd21, %fd22, %fd20;
	ld.shared.f64 	%fd24, [%r4+48];
	ld.shared.f64 	%fd25, [%r7+1536];
	fma.rn.f64 	%fd26, %fd24, %fd25, %fd23;
	ld.shared.f64 	%fd27, [%r4+56];
	ld.shared.f64 	%fd28, [%r7+1792];
	fma.rn.f64 	%fd29, %fd27, %fd28, %fd26;
	ld.shared.f64 	%fd30, [%r4+64];
	ld.shared.f64 	%fd31, [%r7+2048];
	fma.rn.f64 	%fd32, %fd30, %fd31, %fd29;
	ld.shared.f64 	%fd33, [%r4+72];
	ld.shared.f64 	%fd34, [%r7+2304];
	fma.rn.f64 	%fd35, %fd33, %fd34, %fd32;
	ld.shared.f64 	%fd36, [%r4+80];
	ld.shared.f64 	%fd37, [%r7+2560];
	fma.rn.f64 	%fd38, %fd36, %fd37, %fd35;
	ld.shared.f64 	%fd39, [%r4+88];
	ld.shared.f64 	%fd40, [%r7+2816];
	fma.rn.f64 	%fd41, %fd39, %fd40, %fd38;
	ld.shared.f64 	%fd42, [%r4+96];
	ld.shared.f64 	%fd43, [%r7+3072];
	fma.rn.f64 	%fd44, %fd42, %fd43, %fd41;
	ld.shared.f64 	%fd45, [%r4+104];
	ld.shared.f64 	%fd46, [%r7+3328];
	fma.rn.f64 	%fd47, %fd45, %fd46, %fd44;
	ld.shared.f64 	%fd48, [%r4+112];
	ld.shared.f64 	%fd49, [%r7+3584];
	fma.rn.f64 	%fd50, %fd48, %fd49, %fd47;
	ld.shared.f64 	%fd51, [%r4+120];
	ld.shared.f64 	%fd52, [%r7+3840];
	fma.rn.f64 	%fd53, %fd51, %fd52, %fd50;
	ld.shared.f64 	%fd54, [%r4+128];
	ld.shared.f64 	%fd55, [%r7+4096];
	fma.rn.f64 	%fd56, %fd54, %fd55, %fd53;
	ld.shared.f64 	%fd57, [%r4+136];
	ld.shared.f64 	%fd58, [%r7+4352];
	fma.rn.f64 	%fd59, %fd57, %fd58, %fd56;
	ld.shared.f64 	%fd60, [%r4+144];
	ld.shared.f64 	%fd61, [%r7+4608];
	fma.rn.f64 	%fd62, %fd60, %fd61, %fd59;
	ld.shared.f64 	%fd63, [%r4+152];
	ld.shared.f64 	%fd64, [%r7+4864];
	fma.rn.f64 	%fd65, %fd63, %fd64, %fd62;
	ld.shared.f64 	%fd66, [%r4+160];
	ld.shared.f64 	%fd67, [%r7+5120];
	fma.rn.f64 	%fd68, %fd66, %fd67, %fd65;
	ld.shared.f64 	%fd69, [%r4+168];
	ld.shared.f64 	%fd70, [%r7+5376];
	fma.rn.f64 	%fd71, %fd69, %fd70, %fd68;
	ld.shared.f64 	%fd72, [%r4+176];
	ld.shared.f64 	%fd73, [%r7+5632];
	fma.rn.f64 	%fd74, %fd72, %fd73, %fd71;
	ld.shared.f64 	%fd75, [%r4+184];
	ld.shared.f64 	%fd76, [%r7+5888];
	fma.rn.f64 	%fd77, %fd75, %fd76, %fd74;
	ld.shared.f64 	%fd78, [%r4+192];
	ld.shared.f64 	%fd79, [%r7+6144];
	fma.rn.f64 	%fd80, %fd78, %fd79, %fd77;
	ld.shared.f64 	%fd81, [%r4+200];
	ld.shared.f64 	%fd82, [%r7+6400];
	fma.rn.f64 	%fd83, %fd81, %fd82, %fd80;
	ld.shared.f64 	%fd84, [%r4+208];
	ld.shared.f64 	%fd85, [%r7+6656];
	fma.rn.f64 	%fd86, %fd84, %fd85, %fd83;
	ld.shared.f64 	%fd87, [%r4+216];
	ld.shared.f64 	%fd88, [%r7+6912];
	fma.rn.f64 	%fd89, %fd87, %fd88, %fd86;
	ld.shared.f64 	%fd90, [%r4+224];
	ld.shared.f64 	%fd91, [%r7+7168];
	fma.rn.f64 	%fd92, %fd90, %fd91, %fd89;
	ld.shared.f64 	%fd93, [%r4+232];
	ld.shared.f64 	%fd94, [%r7+7424];
	fma.rn.f64 	%fd95, %fd93, %fd94, %fd92;
	ld.shared.f64 	%fd96, [%r4+240];
	ld.shared.f64 	%fd97, [%r7+7680];
	fma.rn.f64 	%fd98, %fd96, %fd97, %fd95;
	ld.shared.f64 	%fd99, [%r4+248];
	ld.shared.f64 	%fd100, [%r7+7936];
	fma.rn.f64 	%fd101, %fd99, %fd100, %fd98;
	bar.sync 	0;
	add.s64 	%rd32, %rd32, 32;
	add.s64 	%rd31, %rd31, %rd5;
	add.s64 	%rd30, %rd30, 256;
	setp.lt.u64 	%p4, %rd32, %rd2;
	@%p4 bra 	$L__BB0_2;
	add.s64 	%rd26, %rd3, %rd1;
	cvta.to.global.u64 	%rd27, %rd15;
	shl.b64 	%rd28, %rd26, 3;
	add.s64 	%rd29, %rd27, %rd28;
	st.global.f64 	[%rd29], %fd101;
$L__BB0_4:
	ret;

}


// ===== COMPILED SASS (sm_100) =====

	.target	sm_100

	.elftype	@"ET_EXEC"


//--------------------- .note.nv.tkinfo           --------------------------
	.section	.note.nv.tkinfo,"",@"SHT_NOTE"
	.sectionflags	@"SHF_NOTE_NV_TKINFO"
	.tkinfo
        /*0018*/ 	.word	0x00000002
        /*0030*/ 	.string	""
        /*0030*/ 	.string	"ptxas"
        /*0030*/ 	.string	"Cuda compilation tools, release 13.0, V13.0.88"
        /*0030*/ 	.string	"Build cuda_13.0.r13.0/compiler.36424714_0"
        /*0030*/ 	.string	"-arch sm_100 -m 64 "



//--------------------- .note.nv.cuinfo           --------------------------
	.section	.note.nv.cuinfo,"",@"SHT_NOTE"
	.sectionflags	@"SHF_NOTE_NV_CUINFO"
        /*0018*/ 	.short	0x0002
        /*001a*/ 	.short	0x0064
        /*001c*/ 	.short	0x0082
	.zero		2


//--------------------- .nv.info                  --------------------------
	.section	.nv.info,"",@"SHT_CUDA_INFO"
	.align	4


	//----- nvinfo : EIATTR_REGCOUNT
	.align		4
        /*0000*/ 	.byte	0x04, 0x2f
        /*0002*/ 	.short	(.L_1 - .L_0)
	.align		4
.L_0:
        /*0004*/ 	.word	index@(_Z5dgemmPdS_S_i)
        /*0008*/ 	.word	0x00000020


	//----- nvinfo : EIATTR_FRAME_SIZE
	.align		4
.L_1:
        /*000c*/ 	.byte	0x04, 0x11
        /*000e*/ 	.short	(.L_3 - .L_2)
	.align		4
.L_2:
        /*0010*/ 	.word	index@(_Z5dgemmPdS_S_i)
        /*0014*/ 	.word	0x00000000


	//----- nvinfo : EIATTR_MIN_STACK_SIZE
	.align		4
.L_3:
        /*0018*/ 	.byte	0x04, 0x12
        /*001a*/ 	.short	(.L_5 - .L_4)
	.align		4
.L_4:
        /*001c*/ 	.word	index@(_Z5dgemmPdS_S_i)
        /*0020*/ 	.word	0x00000000
.L_5:


//--------------------- .nv.compat                --------------------------
	.section	.nv.compat,"",@"SHT_CUDA_COMPAT_INFO"
	.align	4
        /*0000*/ 	.byte	0x02, 0x09, 0x00, 0x00, 0x02, 0x02, 0x01, 0x00, 0x02, 0x05, 0x05, 0x00, 0x03, 0x07, 0x01, 0x01
        /*0010*/ 	.byte	0x02, 0x03, 0x00, 0x00, 0x02, 0x06, 0x01, 0x00, 0x04, 0x0b, 0x08, 0x00, 0x01, 0x00, 0x00, 0x00
        /*0020*/ 	.byte	0x00, 0x00, 0x00, 0x00


//--------------------- .nv.info._Z5dgemmPdS_S_i  --------------------------
	.section	.nv.info._Z5dgemmPdS_S_i,"",@"SHT_CUDA_INFO"
	.sectionflags	@""
	.align	4


	//----- nvinfo : EIATTR_CUDA_API_VERSION
	.align		4
        /*0000*/ 	.byte	0x04, 0x37
        /*0002*/ 	.short	(.L_7 - .L_6)
.L_6:
        /*0004*/ 	.word	0x00000082


	//----- nvinfo : EIATTR_KPARAM_INFO
	.align		4
.L_7:
        /*0008*/ 	.byte	0x04, 0x17
        /*000a*/ 	.short	(.L_9 - .L_8)
.L_8:
        /*000c*/ 	.word	0x00000000
        /*0010*/ 	.short	0x0003
        /*0012*/ 	.short	0x0018
        /*0014*/ 	.byte	0x00, 0xf0, 0x11, 0x00


	//----- nvinfo : EIATTR_KPARAM_INFO
	.align		4
.L_9:
        /*0018*/ 	.byte	0x04, 0x17
        /*001a*/ 	.short	(.L_11 - .L_10)
.L_10:
        /*001c*/ 	.word	0x00000000
        /*0020*/ 	.short	0x0002
        /*0022*/ 	.short	0x0010
        /*0024*/ 	.byte	0x00, 0xf5, 0x21, 0x00


	//----- nvinfo : EIATTR_KPARAM_INFO
	.align		4
.L_11:
        /*0028*/ 	.byte	0x04, 0x17
        /*002a*/ 	.short	(.L_13 - .L_12)
.L_12:
        /*002c*/ 	.word	0x00000000
        /*0030*/ 	.short	0x0001
        /*0032*/ 	.short	0x0008
        /*0034*/ 	.byte	0x00, 0xf5, 0x21, 0x00


	//----- nvinfo : EIATTR_KPARAM_INFO
	.align		4
.L_13:
        /*0038*/ 	.byte	0x04, 0x17
        /*003a*/ 	.short	(.L_15 - .L_14)
.L_14:
        /*003c*/ 	.word	0x00000000
        /*0040*/ 	.short	0x0000
        /*0042*/ 	.short	0x0000
        /*0044*/ 	.byte	0x00, 0xf5, 0x21, 0x00


	//----- nvinfo : EIATTR_SPARSE_MMA_MASK
	.align		4
.L_15:
        /*0048*/ 	.byte	0x03, 0x50
        /*004a*/ 	.short	0x0000


	//----- nvinfo : EIATTR_MAXREG_COUNT
	.align		4
        /*004c*/ 	.byte	0x03, 0x1b
        /*004e*/ 	.short	0x00ff


	//----- nvinfo : EIATTR_NUM_BARRIERS
	.align		4
        /*0050*/ 	.byte	0x02, 0x4c
        /*0052*/ 	.byte	0x01
	.zero		1


	//----- nvinfo : EIATTR_MERCURY_ISA_VERSION
	.align		4
        /*0054*/ 	.byte	0x03, 0x5f
        /*0056*/ 	.short	0x0101


	//----- nvinfo : EIATTR_VRC_CTA_INIT_COUNT
	.align		4
        /*0058*/ 	.byte	0x02, 0x4a
	.zero		1
	.zero		1


	//----- nvinfo : EIATTR_EXIT_INSTR_OFFSETS
	.align		4
        /*005c*/ 	.byte	0x04, 0x1c
        /*005e*/ 	.short	(.L_17 - .L_16)


	//   ....[0]....
.L_16:
        /*0060*/ 	.word	0x000000e0


	//   ....[1]....
        /*0064*/ 	.word	0x00000930


	//----- nvinfo : EIATTR_CBANK_PARAM_SIZE
	.align		4
.L_17:
        /*0068*/ 	.byte	0x03, 0x19
        /*006a*/ 	.short	0x001c


	//----- nvinfo : EIATTR_PARAM_CBANK
	.align		4
        /*006c*/ 	.byte	0x04, 0x0a
        /*006e*/ 	.short	(.L_19 - .L_18)
	.align		4
.L_18:
        /*0070*/ 	.word	index@(.nv.constant0._Z5dgemmPdS_S_i)
        /*0074*/ 	.short	0x0380
        /*0076*/ 	.short	0x001c


	//----- nvinfo : EIATTR_SW_WAR
	.align		4
.L_19:
        /*0078*/ 	.byte	0x04, 0x36
        /*007a*/ 	.short	(.L_21 - .L_20)
.L_20:
        /*007c*/ 	.word	0x00000008
.L_21:


//--------------------- .nv.callgraph             --------------------------
	.section	.nv.callgraph,"",@"SHT_CUDA_CALLGRAPH"
	.align	4
	.sectionentsize	8
	.align		4
        /*0000*/ 	.word	0x00000000
	.align		4
        /*0004*/ 	.word	0xffffffff
	.align		4
        /*0008*/ 	.word	0x00000000
	.align		4
        /*000c*/ 	.word	0xfffffffe
	.align		4
        /*0010*/ 	.word	0x00000000
	.align		4
        /*0014*/ 	.word	0xfffffffd
	.align		4
        /*0018*/ 	.word	0x00000000
	.align		4
        /*001c*/ 	.word	0xfffffffc


//--------------------- .text._Z5dgemmPdS_S_i     --------------------------
	.section	.text._Z5dgemmPdS_S_i,"ax",@progbits
	.align	128
        .global         _Z5dgemmPdS_S_i
        .type           _Z5dgemmPdS_S_i,@function
        .size           _Z5dgemmPdS_S_i,(.L_x_2 - _Z5dgemmPdS_S_i)
        .other          _Z5dgemmPdS_S_i,@"STO_CUDA_ENTRY STV_DEFAULT"
_Z5dgemmPdS_S_i:
.text._Z5dgemmPdS_S_i:
[----:B------:R-:W-:Y:S01]  /*0000*/  LDC R1, c[0x0][0x37c] ;  /* 0x0000df00ff017b82 */ /* 0x000fe20000000800 */
[----:B------:R-:W0:Y:S07]  /*0010*/  S2R R15, SR_TID.X ;  /* 0x00000000000f7919 */ /* 0x000e2e0000002100 */
[----:B------:R-:W1:Y:S01]  /*0020*/  LDC R21, c[0x0][0x364] ;  /* 0x0000d900ff157b82 */ /* 0x000e620000000800 */
[----:B------:R-:W1:Y:S07]  /*0030*/  S2R R9, SR_TID.Y ;  /* 0x0000000000097919 */ /* 0x000e6e0000002200 */
[----:B------:R-:W0:Y:S08]  /*0040*/  S2UR UR5, SR_CTAID.X ;  /* 0x00000000000579c3 */ /* 0x000e300000002500 */
[----:B------:R-:W0:Y:S08]  /*0050*/  LDC R18, c[0x0][0x360] ;  /* 0x0000d800ff127b82 */ /* 0x000e300000000800 */
[----:B------:R-:W2:Y:S08]  /*0060*/  LDC R0, c[0x0][0x398] ;  /* 0x0000e600ff007b82 */ /* 0x000eb00000000800 */
[----:B------:R-:W1:Y:S01]  /*0070*/  S2UR UR4, SR_CTAID.Y ;  /* 0x00000000000479c3 */ /* 0x000e620000002600 */
[----:B0-----:R-:W-:Y:S01]  /*0080*/  IMAD R18, R18, UR5, R15 ;  /* 0x0000000512127c24 */ /* 0x001fe2000f8e020f */
[----:B--2---:R-:W-:-:S04]  /*0090*/  SHF.R.S32.HI R13, RZ, 0x1f, R0 ;  /* 0x0000001fff0d7819 */ /* 0x004fc80000011400 */
[----:B------:R-:W-:-:S04]  /*00a0*/  ISETP.GE.U32.AND P0, PT, R18, R0, PT ;  /* 0x000000001200720c */ /* 0x000fc80003f06070 */
[----:B------:R-:W-:Y:S01]  /*00b0*/  ISETP.GE.U32.AND.EX P0, PT, RZ, R13, PT, P0 ;  /* 0x0000000dff00720c */ /* 0x000fe20003f06100 */
[----:B-1----:R-:W-:-:S05]  /*00c0*/  IMAD R21, R21, UR4, R9 ;  /* 0x0000000415157c24 */ /* 0x002fca000f8e0209 */
[----:B------:R-:W-:-:S13]  /*00d0*/  ISETP.GE.U32.OR P0, PT, R21, R0, P0 ;  /* 0x000000001500720c */ /* 0x000fda0000706470 */
[----:B------:R-:W-:Y:S05]  /*00e0*/  @P0 EXIT ;  /* 0x000000000000094d */ /* 0x000fea0003800000 */
[----:B------:R-:W0:Y:S01]  /*00f0*/  S2UR UR5, SR_CgaCtaId ;  /* 0x00000000000579c3 */ /* 0x000e220000008800 */
[----:B------:R-:W1:Y:S01]  /*0100*/  LDCU.128 UR12, c[0x0][0x380] ;  /* 0x00007000ff0c77ac */ /* 0x000e620008000c00 */
[----:B------:R-:W-:Y:S01]  /*0110*/  IMAD R3, R13, R21, RZ ;  /* 0x000000150d037224 */ /* 0x000fe200078e02ff */
[----:B------:R-:W-:Y:S01]  /*0120*/  CS2R R24, SRZ ;  /* 0x0000000000187805 */ /* 0x000fe2000001ff00 */
[----:B------:R-:W-:Y:S01]  /*0130*/  IMAD.WIDE.U32 R20, R21, R0, RZ ;  /* 0x0000000015147225 */ /* 0x000fe200078e00ff */
[----:B------:R-:W-:Y:S01]  /*0140*/  UMOV UR4, 0x400 ;  /* 0x0000040000047882 */ /* 0x000fe20000000000 */
[----:B------:R-:W2:Y:S02]  /*0150*/  LDCU.64 UR8, c[0x0][0x358] ;  /* 0x00006b00ff0877ac */ /* 0x000ea40008000a00 */
[----:B------:R-:W-:Y:S01]  /*0160*/  IMAD.MOV.U32 R19, RZ, RZ, RZ ;  /* 0x000000ffff137224 */ /* 0x000fe200078e00ff */
[----:B------:R-:W-:Y:S01]  /*0170*/  IADD3 R7, P1, PT, R15, R20, RZ ;  /* 0x000000140f077210 */ /* 0x000fe20007f3e0ff */
[----:B------:R-:W-:-:S02]  /*0180*/  IMAD R11, R13, R9, RZ ;  /* 0x000000090d0b7224 */ /* 0x000fc400078e02ff */
[----:B------:R-:W-:-:S04]  /*0190*/  IMAD.WIDE.U32 R4, R9, R0, R18 ;  /* 0x0000000009047225 */ /* 0x000fc800078e0012 */
[----:B------:R-:W-:Y:S02]  /*01a0*/  IMAD.IADD R2, R21, 0x1, R3 ;  /* 0x0000000115027824 */ /* 0x000fe400078e0203 */
[----:B------:R-:W-:Y:S01]  /*01b0*/  IMAD.IADD R5, R5, 0x1, R11 ;  /* 0x0000000105057824 */ /* 0x000fe200078e020b */
[C---:B-1----:R-:W-:Y:S01]  /*01c0*/  LEA R3, P0, R4.reuse, UR14, 0x3 ;  /* 0x0000000e04037c11 */ /* 0x042fe2000f8018ff */
[----:B------:R-:W-:Y:S01]  /*01d0*/  IMAD.X R8, RZ, RZ, R2, P1 ;  /* 0x000000ffff087224 */ /* 0x000fe200008e0602 */
[C---:B------:R-:W-:Y:S02]  /*01e0*/  LEA R6, P2, R7.reuse, UR12, 0x3 ;  /* 0x0000000c07067c11 */ /* 0x040fe4000f8418ff */
[----:B------:R-:W-:Y:S01]  /*01f0*/  LEA.HI.X R4, R4, UR15, R5, 0x3, P0 ;  /* 0x0000000f04047c11 */ /* 0x000fe200080f1c05 */
[----:B0-----:R-:W-:Y:S01]  /*0200*/  ULEA UR6, UR5, UR4, 0x18 ;  /* 0x0000000405067291 */ /* 0x001fe2000f8ec0ff */
[----:B------:R-:W-:Y:S01]  /*0210*/  LEA.HI.X R7, R7, UR13, R8, 0x3, P2 ;  /* 0x0000000d07077c11 */ /* 0x000fe200090f1c08 */
[----:B------:R-:W-:Y:S01]  /*0220*/  UIADD3 UR4, UPT, UPT, UR4, 0x2000, URZ ;  /* 0x0000200004047890 */ /* 0x000fe2000fffe0ff */
[----:B------:R-:W-:-:S03]  /*0230*/  SHF.L.U64.HI R5, R0, 0x8, R13 ;  /* 0x0000000800057819 */ /* 0x000fc6000001020d */
[----:B------:R-:W-:Y:S01]  /*0240*/  ULEA UR4, UR5, UR4, 0x18 ;  /* 0x0000000405047291 */ /* 0x000fe2000f8ec0ff */
[----:B------:R-:W-:Y:S02]  /*0250*/  LEA R16, R9, UR6, 0x8 ;  /* 0x0000000609107c11 */ /* 0x000fe4000f8e40ff */
[----:B------:R-:W-:-:S03]  /*0260*/  UMOV UR5, URZ ;  /* 0x000000ff00057c82 */ /* 0x000fc60008000000 */
[C---:B------:R-:W-:Y:S01]  /*0270*/  LEA R14, R15.reuse, UR4, 0x3 ;  /* 0x000000040f0e7c11 */ /* 0x040fe2000f8e18ff */
[----:B------:R-:W-:Y:S01]  /*0280*/  IMAD R15, R15, 0x8, R16 ;  /* 0x000000080f0f7824 */ /* 0x000fe200078e0210 */
[----:B------:R-:W-:-:S03]  /*0290*/  UMOV UR4, URZ ;  /* 0x000000ff00047c82 */ /* 0x000fc60008000000 */
[----:B--2---:R-:W-:-:S07]  /*02a0*/  IMAD R12, R9, 0x100, R14 ;  /* 0x00000100090c7824 */ /* 0x004fce00078e020e */
.L_x_0:
[----:B------:R-:W-:Y:S01]  /*02b0*/  IMAD.MOV.U32 R28, RZ, RZ, R3 ;  /* 0x000000ffff1c7224 */ /* 0x000fe200078e0003 */
[----:B------:R-:W2:Y:S01]  /*02c0*/  LDG.E.64 R10, desc[UR8][R6.64] ;  /* 0x00000008060a7981 */ /* 0x000ea2000c1e1b00 */
[----:B------:R-:W-:-:S06]  /*02d0*/  IMAD.MOV.U32 R29, RZ, RZ, R4 ;  /* 0x000000ffff1d7224 */ /* 0x000fcc00078e0004 */
[----:B------:R-:W3:Y:S04]  /*02e0*/  LDG.E.64 R28, desc[UR8][R28.64] ;  /* 0x000000081c1c7981 */ /* 0x000ee8000c1e1b00 */
[----:B--2---:R-:W-:Y:S04]  /*02f0*/  STS.64 [R15], R10 ;  /* 0x0000000a0f007388 */ /* 0x004fe80000000a00 */
[----:B---3--:R-:W-:Y:S01]  /*0300*/  STS.64 [R12], R28 ;  /* 0x0000001c0c007388 */ /* 0x008fe20000000a00 */
[----:B------:R-:W-:Y:S06]  /*0310*/  BAR.SYNC.DEFER_BLOCKING 0x0 ;  /* 0x0000000000007b1d */ /* 0x000fec0000010000 */
[----:B------:R-:W-:Y:S04]  /*0320*/  LDS.64 R22, [R14] ;  /* 0x000000000e167984 */ /* 0x000fe80000000a00 */
[----:B------:R-:W0:Y:S04]  /*0330*/  LDS.128 R8, [R16] ;  /* 0x0000000010087984 */ /* 0x000e280000000c00 */
[----:B------:R-:W1:Y:S01]  /*0340*/  LDS.64 R26, [R14+0x100] ;  /* 0x000100000e1a7984 */ /* 0x000e620000000a00 */
[----:B0-----:R-:W-:-:S03]  /*0350*/  DFMA R8, R8, R22, R24 ;  /* 0x000000160808722b */ /* 0x001fc60000000018 */
[----:B------:R-:W-:Y:S04]  /*0360*/  LDS.64 R22, [R14+0x200] ;  /* 0x000200000e167984 */ /* 0x000fe80000000a00 */
[----:B------:R-:W-:Y:S01]  /*0370*/  LDS.64 R24, [R14+0x300] ;  /* 0x000300000e187984 */ /* 0x000fe20000000a00 */
[----:B-1----:R-:W-:-:S03]  /*0380*/  DFMA R26, R26, R10, R8 ;  /* 0x0000000a1a1a722b */ /* 0x002fc60000000008 */
[----:B------:R-:W0:Y:S05]  /*0390*/  LDS.128 R8, [R16+0x10] ;  /* 0x0000100010087984 */ /* 0x000e2a0000000c00 */
[----:B0-----:R-:W-:Y:S01]  /*03a0*/  DFMA R8, R8, R22, R26 ;  /* 0x000000160808722b */ /* 0x001fe2000000001a */
[----:B------:R-:W-:Y:S04]  /*03b0*/  LDS.64 R22, [R14+0x400] ;  /* 0x000400000e167984 */ /* 0x000fe80000000a00 */
[----:B------:R-:W-:Y:S03]  /*03c0*/  LDS.64 R26, [R14+0x500] ;  /* 0x000500000e1a7984 */ /* 0x000fe60000000a00 */
[----:B------:R-:W-:-:S02]  /*03d0*/  DFMA R24, R24, R10, R8 ;  /* 0x0000000a1818722b */ /* 0x000fc40000000008 */
[----:B------:R-:W0:Y:S06]  /*03e0*/  LDS.128 R8, [R16+0x20] ;  /* 0x0000200010087984 */ /* 0x000e2c0000000c00 */
        /* <DEDUP_REMOVED lines=64> */
[----:B------:R-:W0:Y:S01]  /*07f0*/  LDS.128 R8, [R16+0xf0] ;  /* 0x0000f00010087984 */ /* 0x000e220000000c00 */
[----:B------:R-:W-:-:S04]  /*0800*/  UIADD3 UR4, UP0, UPT, UR4, 0x20, URZ ;  /* 0x0000002004047890 */ /* 0x000fc8000ff1e0ff */
[----:B------:R-:W-:Y:S01]  /*0810*/  UIADD3.X UR5, UPT, UPT, URZ, UR5, URZ, UP0, !UPT ;  /* 0x00000005ff057290 */ /* 0x000fe200087fe4ff */
[----:B------:R-:W-:Y:S01]  /*0820*/  BAR.SYNC.DEFER_BLOCKING 0x0 ;  /* 0x0000000000007b1d */ /* 0x000fe20000010000 */
[----:B------:R-:W-:Y:S02]  /*0830*/  ISETP.LE.U32.AND P0, PT, R0, UR4, PT ;  /* 0x0000000400007c0c */ /* 0x000fe4000bf03070 */
[----:B------:R-:W-:Y:S02]  /*0840*/  IADD3 R6, P2, PT, R6, 0x100, RZ ;  /* 0x0000010006067810 */ /* 0x000fe40007f5e0ff */
[----:B------:R-:W-:-:S03]  /*0850*/  LEA R3, P1, R0, R3, 0x8 ;  /* 0x0000000300037211 */ /* 0x000fc600078240ff */
[----:B------:R-:W-:Y:S02]  /*0860*/  IMAD.X R7, RZ, RZ, R7, P2 ;  /* 0x000000ffff077224 */ /* 0x000fe400010e0607 */
[----:B------:R-:W-:Y:S01]  /*0870*/  IMAD.X R4, R4, 0x1, R5, P1 ;  /* 0x0000000104047824 */ /* 0x000fe200008e0605 */
[----:B0-----:R-:W-:Y:S01]  /*0880*/  DFMA R8, R8, R22, R26 ;  /* 0x000000160808722b */ /* 0x001fe2000000001a */
[----:B------:R-:W-:-:S05]  /*0890*/  IMAD.U32 R22, RZ, RZ, UR5 ;  /* 0x00000005ff167e24 */ /* 0x000fca000f8e00ff */
[----:B------:R-:W-:Y:S02]  /*08a0*/  ISETP.GE.U32.AND.EX P0, PT, R22, R13, PT, P0 ;  /* 0x0000000d1600720c */ /* 0x000fe40003f06100 */
[----:B------:R-:W-:-:S11]  /*08b0*/  DFMA R24, R24, R10, R8 ;  /* 0x0000000a1818722b */ /* 0x000fd60000000008 */
[----:B------:R-:W-:Y:S05]  /*08c0*/  @!P0 BRA `(.L_x_0) ;  /* 0xfffffff800788947 */ /* 0x000fea000383ffff */
[----:B------:R-:W0:Y:S01]  /*08d0*/  LDCU.64 UR4, c[0x0][0x390] ;  /* 0x00007200ff0477ac */ /* 0x000e220008000a00 */
[----:B------:R-:W-:-:S05]  /*08e0*/  IADD3 R18, P0, PT, R18, R20, RZ ;  /* 0x0000001412127210 */ /* 0x000fca0007f1e0ff */
[----:B------:R-:W-:Y:S01]  /*08f0*/  IMAD.X R3, RZ, RZ, R2, P0 ;  /* 0x000000ffff037224 */ /* 0x000fe200000e0602 */
[----:B0-----:R-:W-:-:S04]  /*0900*/  LEA R2, P0, R18, UR4, 0x3 ;  /* 0x0000000412027c11 */ /* 0x001fc8000f8018ff */
[----:B------:R-:W-:-:S05]  /*0910*/  LEA.HI.X R3, R18, UR5, R3, 0x3, P0 ;  /* 0x0000000512037c11 */ /* 0x000fca00080f1c03 */
[----:B------:R-:W-:Y:S01]  /*0920*/  STG.E.64 desc[UR8][R2.64], R24 ;  /* 0x0000001802007986 */ /* 0x000fe2000c101b08 */
[----:B------:R-:W-:Y:S05]  /*0930*/  EXIT ;  /* 0x000000000000794d */ /* 0x000fea0003800000 */
.L_x_1:
[----:B------:R-:W-:-:S00]  /*0940*/  BRA `(.L_x_1) ;  /* 0xfffffffc00fc7947 */ /* 0x000fc0000383ffff */
[----:B------:R-:W-:-:S00]  /*0950*/  NOP ;  /* 0x0000000000007918 */ /* 0x000fc00000000000 */
        /* <DEDUP_REMOVED lines=10> */
.L_x_2:


//--------------------- .nv.shared._Z5dgemmPdS_S_i --------------------------
	.section	.nv.shared._Z5dgemmPdS_S_i,"aw",@nobits
	.sectionflags	@""
	.align	8
.nv.shared._Z5dgemmPdS_S_i:
	.zero		17408


//--------------------- .nv.shared.reserved.0     --------------------------
	.section	.nv.shared.reserved.0,"aw",@nobits
	.weak		__nv_reservedSMEM_offset_0_alias
	.size		__nv_reservedSMEM_offset_0_alias, 0, 64
	.other		__nv_reservedSMEM_offset_0_alias,@"STO_CUDA_RESERVED_SHARED STV_DEFAULT"
__nv_reservedSMEM_offset_0_alias:
	.zero		0
	.zero		64


//--------------------- .nv.constant0._Z5dgemmPdS_S_i --------------------------
	.section	.nv.constant0._Z5dgemmPdS_S_i,"a",@progbits
	.sectionflags	@""
	.align	4
.nv.constant0._Z5dgemmPdS_S_i:
	.zero		924


//--------------------- SYMBOLS --------------------------

	.type		.nv.reservedSmem.offset0,@object
	.size		.nv.reservedSmem.offset0,0x4
	.type		.nv.reservedSmem.cap,@object
	.size		.nv.reservedSmem.cap,0x4
